	.headerflags	@"EF_CUDA_TEXMODE_UNIFIED EF_CUDA_64BIT_ADDRESS EF_CUDA_ACCELERATORS EF_CUDA_SM90 EF_CUDA_VIRTUAL_SM(EF_CUDA_SM90)"
	.elftype	@"ET_EXEC"


//--------------------- .nv.info                  --------------------------
	.section	.nv.info,"",@"SHT_CUDA_INFO"
	.align	4


	//----- nvinfo : EIATTR_REGCOUNT
	.align		4
        /*0000*/ 	.byte	0x04, 0x2f
        /*0002*/ 	.short	(.L_4 - .L_3)
	.align		4
.L_3:
        /*0004*/ 	.word	index@(triton_poi_fused_embedding_4)
        /*0008*/ 	.word	0x00000018


	//----- nvinfo : EIATTR_MIN_STACK_SIZE
	.align		4
.L_4:
        /*000c*/ 	.byte	0x04, 0x12
        /*000e*/ 	.short	(.L_6 - .L_5)
	.align		4
.L_5:
        /*0010*/ 	.word	index@(triton_poi_fused_embedding_4)
        /*0014*/ 	.word	0x00000000


	//----- nvinfo : EIATTR_FRAME_SIZE
	.align		4
.L_6:
        /*0018*/ 	.byte	0x04, 0x11
        /*001a*/ 	.short	(.L_8 - .L_7)
	.align		4
.L_7:
        /*001c*/ 	.word	index@(triton_poi_fused_embedding_4)
        /*0020*/ 	.word	0x00000000


	//----- nvinfo : EIATTR_MIN_STACK_SIZE
	.align		4
.L_8:
        /*0024*/ 	.byte	0x04, 0x12
        /*0026*/ 	.short	(.L_10 - .L_9)
	.align		4
.L_9:
        /*0028*/ 	.word	index@(triton_poi_fused_embedding_4)
        /*002c*/ 	.word	0x00000000
.L_10:


//--------------------- .nv.info.triton_poi_fused_embedding_4 --------------------------
	.section	.nv.info.triton_poi_fused_embedding_4,"",@"SHT_CUDA_INFO"
	.sectionflags	@""
	.align	4


	//----- nvinfo : EIATTR_CUDA_API_VERSION
	.align		4
        /*0000*/ 	.byte	0x04, 0x37
        /*0002*/ 	.short	(.L_12 - .L_11)
.L_11:
        /*0004*/ 	.word	0x0000007c


	//----- nvinfo : EIATTR_KPARAM_INFO
	.align		4
.L_12:
        /*0008*/ 	.byte	0x04, 0x17
        /*000a*/ 	.short	(.L_14 - .L_13)
.L_13:
        /*000c*/ 	.word	0x00000000
        /*0010*/ 	.short	0x0003
        /*0012*/ 	.short	0x0018
        /*0014*/ 	.byte	0x00, 0xf0, 0x11, 0x00


	//----- nvinfo : EIATTR_KPARAM_INFO
	.align		4
.L_14:
        /*0018*/ 	.byte	0x04, 0x17
        /*001a*/ 	.short	(.L_16 - .L_15)
.L_15:
        /*001c*/ 	.word	0x00000000
        /*0020*/ 	.short	0x0002
        /*0022*/ 	.short	0x0010
        /*0024*/ 	.byte	0x00, 0xf4, 0x21, 0x00


	//----- nvinfo : EIATTR_KPARAM_INFO
	.align		4
.L_16:
        /*0028*/ 	.byte	0x04, 0x17
        /*002a*/ 	.short	(.L_18 - .L_17)
.L_17:
        /*002c*/ 	.word	0x00000000
        /*0030*/ 	.short	0x0001
        /*0032*/ 	.short	0x0008
        /*0034*/ 	.byte	0x00, 0xf4, 0x21, 0x00


	//----- nvinfo : EIATTR_KPARAM_INFO
	.align		4
.L_18:
        /*0038*/ 	.byte	0x04, 0x17
        /*003a*/ 	.short	(.L_20 - .L_19)
.L_19:
        /*003c*/ 	.word	0x00000000
        /*0040*/ 	.short	0x0000
        /*0042*/ 	.short	0x0000
        /*0044*/ 	.byte	0x00, 0xf4, 0x21, 0x00


	//----- nvinfo : EIATTR_SPARSE_MMA_MASK
	.align		4
.L_20:
        /*0048*/ 	.byte	0x03, 0x50
        /*004a*/ 	.short	0x0000


	//----- nvinfo : EIATTR_MAXREG_COUNT
	.align		4
        /*004c*/ 	.byte	0x03, 0x1b
        /*004e*/ 	.short	0x00ff


	//----- nvinfo : EIATTR_EXTERNS
	.align		4
        /*0050*/ 	.byte	0x04, 0x0f
        /*0052*/ 	.short	(.L_22 - .L_21)


	//   ....[0]....
	.align		4
.L_21:
        /*0054*/ 	.word	index@(__assertfail)


	//----- nvinfo : EIATTR_SYSCALL_OFFSETS
	.align		4
.L_22:
        /*0058*/ 	.byte	0x04, 0x46
        /*005a*/ 	.short	(.L_24 - .L_23)


	//   ....[0]....
.L_23:
        /*005c*/ 	.word	0x00000280


	//----- nvinfo : EIATTR_EXIT_INSTR_OFFSETS
	.align		4
.L_24:
        /*0060*/ 	.byte	0x04, 0x1c
        /*0062*/ 	.short	(.L_26 - .L_25)


	//   ....[0]....
.L_25:
        /*0064*/ 	.word	0x00000370


	//   ....[1]....
        /*0068*/ 	.word	0x00000390


	//----- nvinfo : EIATTR_REQNTID
	.align		4
.L_26:
        /*006c*/ 	.byte	0x04, 0x10
        /*006e*/ 	.short	(.L_28 - .L_27)
.L_27:
        /*0070*/ 	.word	0x00000080
        /*0074*/ 	.word	0x00000001
        /*0078*/ 	.word	0x00000001


	//----- nvinfo : EIATTR_CRS_STACK_SIZE
	.align		4
.L_28:
        /*007c*/ 	.byte	0x04, 0x1e
        /*007e*/ 	.short	(.L_30 - .L_29)
.L_29:
        /*0080*/ 	.word	0x00000000


	//----- nvinfo : EIATTR_CBANK_PARAM_SIZE
	.align		4
.L_30:
        /*0084*/ 	.byte	0x03, 0x19
        /*0086*/ 	.short	0x001c


	//----- nvinfo : EIATTR_PARAM_CBANK
	.align		4
        /*0088*/ 	.byte	0x04, 0x0a
        /*008a*/ 	.short	(.L_32 - .L_31)
	.align		4
.L_31:
        /*008c*/ 	.word	index@(.nv.constant0.triton_poi_fused_embedding_4)
        /*0090*/ 	.short	0x0210
        /*0092*/ 	.short	0x001c


	//----- nvinfo : EIATTR_SW_WAR
	.align		4
.L_32:
        /*0094*/ 	.byte	0x04, 0x36
        /*0096*/ 	.short	(.L_34 - .L_33)
.L_33:
        /*0098*/ 	.word	0x00000008
.L_34:


//--------------------- .nv.callgraph             --------------------------
	.section	.nv.callgraph,"",@"SHT_CUDA_CALLGRAPH"
	.align	4
	.sectionentsize	8
	.align		4
        /*0000*/ 	.word	0x00000000
	.align		4
        /*0004*/ 	.word	0xffffffff
	.align		4
        /*0008*/ 	.word	index@(triton_poi_fused_embedding_4)
	.align		4
        /*000c*/ 	.word	index@(__assertfail)
	.align		4
        /*0010*/ 	.word	0x00000000
	.align		4
        /*0014*/ 	.word	0xfffffffe
	.align		4
        /*0018*/ 	.word	0x00000000
	.align		4
        /*001c*/ 	.word	0xfffffffd
	.align		4
        /*0020*/ 	.word	0x00000000
	.align		4
        /*0024*/ 	.word	0xfffffffc


//--------------------- .nv.constant4             --------------------------
	.section	.nv.constant4,"a",@progbits
	.align	8
	.align		8
.nv.constant4:
        /*0000*/ 	.dword	__assertfail
	.align		8
        /*0008*/ 	.dword	assertFunc_0
	.align		8
        /*0010*/ 	.dword	assertFile_0
	.align		8
        /*0018*/ 	.dword	assertMessage_0


//--------------------- .text.triton_poi_fused_embedding_4 --------------------------
	.section	.text.triton_poi_fused_embedding_4,"ax",@progbits
	.sectionflags	@"SHF_BARRIERS=1"
	.align	128
        .global         triton_poi_fused_embedding_4
        .type           triton_poi_fused_embedding_4,@function
        .size           triton_poi_fused_embedding_4,(.L_x_6 - triton_poi_fused_embedding_4)
        .other          triton_poi_fused_embedding_4,@"STO_CUDA_ENTRY STV_DEFAULT"
triton_poi_fused_embedding_4:
.text.triton_poi_fused_embedding_4:
[----:B------:R-:W0:Y:S02]  /*0000*/  LDC R1, c[0x0][0x28] ;  /* 0x00000a00ff017b82 */ /* 0x000e240000000800 */
[----:B------:R-:W1:Y:S01]  /*0010*/  S2R R0, SR_TID.X ;  /* 0x0000000000007919 */ /* 0x000e620000002100 */
[----:B------:R-:W-:Y:S01]  /*0020*/  ULDC.64 UR4, c[0x0][0x208] ;  /* 0x0000820000047ab9 */ /* 0x000fe20000000a00 */
[----:B------:R-:W-:Y:S01]  /*0030*/  BSSY B0, `(.L_x_0) ;  /* 0x000000d000007945 */ /* 0x000fe20003800000 */
[----:B------:R-:W2:Y:S01]  /*0040*/  S2R R3, SR_CTAID.X ;  /* 0x0000000000037919 */ /* 0x000ea20000002500 */
[----:B-1----:R-:W-:-:S05]  /*0050*/  LOP3.LUT R0, R0, 0x7f, RZ, 0xc0, !PT ;  /* 0x0000007f00007812 */ /* 0x002fca00078ec0ff */
[----:B--2---:R-:W-:-:S05]  /*0060*/  IMAD R0, R3, 0x80, R0 ;  /* 0x0000008003007824 */ /* 0x004fca00078e0200 */
[----:B------:R-:W-:Y:S02]  /*0070*/  ISETP.GE.AND P1, PT, R0, 0x100, PT ;  /* 0x000001000000780c */ /* 0x000fe40003f26270 */
[----:B------:R-:W-:-:S04]  /*0080*/  SHF.R.S32.HI R3, RZ, 0x1f, R0 ;  /* 0x0000001fff037819 */ /* 0x000fc80000011400 */
[----:B------:R-:W-:Y:S02]  /*0090*/  LEA.HI R9, R3, R0, RZ, 0x2 ;  /* 0x0000000003097211 */ /* 0x000fe400078f10ff */
[----:B------:R-:W-:Y:S02]  /*00a0*/  CS2R R2, SRZ ;  /* 0x0000000000027805 */ /* 0x000fe4000001ff00 */
[----:B------:R-:W-:-:S03]  /*00b0*/  SHF.R.S32.HI R9, RZ, 0x2, R9 ;  /* 0x00000002ff097819 */ /* 0x000fc60000011409 */
[----:B------:R-:W-:Y:S05]  /*00c0*/  @P1 BRA `(.L_x_1) ;  /* 0x00000000000c1947 */ /* 0x000fea0003800000 */
[----:B------:R-:W1:Y:S02]  /*00d0*/  LDC.64 R2, c[0x0][0x210] ;  /* 0x00008400ff027b82 */ /* 0x000e640000000a00 */
[----:B-1----:R-:W-:-:S06]  /*00e0*/  IMAD.WIDE R2, R9, 0x8, R2 ;  /* 0x0000000809027825 */ /* 0x002fcc00078e0202 */
[----:B------:R-:W5:Y:S02]  /*00f0*/  LDG.E.EL.64 R2, desc[UR4][R2.64] ;  /* 0x0000000402027981 */ /* 0x000f64000c2e1b00 */
.L_x_1:
[----:B------:R-:W-:Y:S05]  /*0100*/  BSYNC B0 ;  /* 0x0000000000007941 */ /* 0x000fea0003800000 */
.L_x_0:
[----:B-----5:R-:W-:-:S04]  /*0110*/  SHF.R.U32.HI R5, RZ, 0x1d, R3 ;  /* 0x0000001dff057819 */ /* 0x020fc80000011603 */
[----:B------:R-:W-:-:S04]  /*0120*/  LOP3.LUT R5, R5, 0x4, RZ, 0xc0, !PT ;  /* 0x0000000405057812 */ /* 0x000fc800078ec0ff */
[----:B------:R-:W-:-:S05]  /*0130*/  IADD3 R14, P0, R2, R5, RZ ;  /* 0x00000005020e7210 */ /* 0x000fca0007f1e0ff */
[----:B------:R-:W-:Y:S01]  /*0140*/  IMAD.X R15, RZ, RZ, R3, P0 ;  /* 0x000000ffff0f7224 */ /* 0x000fe200000e0603 */
[----:B------:R-:W-:-:S04]  /*0150*/  ISETP.GE.U32.AND P0, PT, R14, 0x4, PT ;  /* 0x000000040e00780c */ /* 0x000fc80003f06070 */
[----:B------:R-:W-:-:S04]  /*0160*/  ISETP.GE.U32.AND.EX P0, PT, R15, RZ, PT, P0 ;  /* 0x000000ff0f00720c */ /* 0x000fc80003f06100 */
[----:B------:R-:W-:-:S13]  /*0170*/  ISETP.GT.OR P0, PT, R0, 0xff, !P0 ;  /* 0x000000ff0000780c */ /* 0x000fda0004704670 */
[----:B------:R-:W-:Y:S05]  /*0180*/  @P0 BRA `(.L_x_2) ;  /* 0x0000000000400947 */ /* 0x000fea0003800000 */
[----:B------:R-:W-:Y:S01]  /*0190*/  MOV R2, 0x0 ;  /* 0x0000000000027802 */ /* 0x000fe20000000f00 */
[----:B------:R-:W-:Y:S01]  /*01a0*/  ULDC.64 UR6, c[0x4][0x18] ;  /* 0x0100060000067ab9 */ /* 0x000fe20000000a00 */
[----:B------:R-:W-:Y:S01]  /*01b0*/  ULDC.64 UR8, c[0x4][0x8] ;  /* 0x0100020000087ab9 */ /* 0x000fe20000000a00 */
[----:B------:R-:W-:-:S07]  /*01c0*/  IMAD.U32 R4, RZ, RZ, UR6 ;  /* 0x00000006ff047e24 */ /* 0x000fce000f8e00ff */
[----:B------:R-:W-:Y:S01]  /*01d0*/  LEPC R20, `(.L_x_2) ;  /* 0x00000000b014794e */ /* 0x000fe20000000000 */
[----:B------:R-:W-:Y:S01]  /*01e0*/  IMAD.U32 R5, RZ, RZ, UR7 ;  /* 0x00000007ff057e24 */ /* 0x000fe2000f8e00ff */
[----:B------:R-:W1:Y:S01]  /*01f0*/  LDC.64 R2, c[0x4][R2] ;  /* 0x0100000002027b82 */ /* 0x000e620000000a00 */
[----:B------:R-:W-:Y:S01]  /*0200*/  ULDC.64 UR6, c[0x4][0x10] ;  /* 0x0100040000067ab9 */ /* 0x000fe20000000a00 */
[----:B------:R-:W-:Y:S02]  /*0210*/  IMAD.U32 R10, RZ, RZ, UR8 ;  /* 0x00000008ff0a7e24 */ /* 0x000fe4000f8e00ff */
[----:B------:R-:W-:Y:S02]  /*0220*/  IMAD.U32 R6, RZ, RZ, UR6 ;  /* 0x00000006ff067e24 */ /* 0x000fe4000f8e00ff */
[----:B------:R-:W-:Y:S02]  /*0230*/  IMAD.U32 R7, RZ, RZ, UR7 ;  /* 0x00000007ff077e24 */ /* 0x000fe4000f8e00ff */
[----:B------:R-:W-:-:S02]  /*0240*/  IMAD.U32 R11, RZ, RZ, UR9 ;  /* 0x00000009ff0b7e24 */ /* 0x000fc4000f8e00ff */
[----:B------:R-:W-:Y:S02]  /*0250*/  IMAD.MOV.U32 R8, RZ, RZ, 0x20 ;  /* 0x00000020ff087424 */ /* 0x000fe400078e00ff */
[----:B------:R-:W-:Y:S02]  /*0260*/  IMAD.MOV.U32 R12, RZ, RZ, 0x1 ;  /* 0x00000001ff0c7424 */ /* 0x000fe400078e00ff */
[----:B------:R-:W-:-:S07]  /*0270*/  IMAD.MOV.U32 R13, RZ, RZ, RZ ;  /* 0x000000ffff0d7224 */ /* 0x000fce00078e00ff */
[----:B01----:R-:W-:Y:S05]  /*0280*/  CALL.ABS.NOINC R2 ;  /* 0x0000000002007343 */ /* 0x003fea0003c00000 */
.L_x_2:
[----:B------:R-:W1:Y:S01]  /*0290*/  LDC.64 R2, c[0x0][0x220] ;  /* 0x00008800ff027b82 */ /* 0x000e620000000a00 */
[----:B------:R-:W-:Y:S07]  /*02a0*/  WARPSYNC.ALL ;  /* 0x0000000000007948 */ /* 0x000fee0003800000 */
[----:B------:R-:W-:Y:S01]  /*02b0*/  BAR.SYNC.DEFER_BLOCKING 0x0 ;  /* 0x0000000000007b1d */ /* 0x000fe20000010000 */
[----:B------:R-:W-:Y:S02]  /*02c0*/  IMAD R9, R9, -0x4, R0 ;  /* 0xfffffffc09097824 */ /* 0x000fe400078e0200 */
[----:B------:R-:W-:-:S03]  /*02d0*/  IMAD.MOV.U32 R7, RZ, RZ, RZ ;  /* 0x000000ffff077224 */ /* 0x000fc600078e00ff */
[----:B------:R-:W-:Y:S01]  /*02e0*/  ULDC.64 UR6, c[0x0][0x218] ;  /* 0x0000860000067ab9 */ /* 0x000fe20000000a00 */
[----:B------:R-:W-:Y:S01]  /*02f0*/  BSSY B0, `(.L_x_3) ;  /* 0x0000007000007945 */ /* 0x000fe20003800000 */
[----:B------:R-:W-:-:S04]  /*0300*/  LEA R4, P0, R14, UR6, 0x4 ;  /* 0x000000060e047c11 */ /* 0x000fc8000f8020ff */
[----:B------:R-:W-:-:S03]  /*0310*/  LEA.HI.X R5, R14, UR7, R15, 0x4, P0 ;  /* 0x000000070e057c11 */ /* 0x000fc600080f240f */
[----:B------:R-:W-:-:S04]  /*0320*/  IMAD.WIDE R4, R9, 0x4, R4 ;  /* 0x0000000409047825 */ /* 0x000fc800078e0204 */
[----:B-1----:R-:W-:Y:S01]  /*0330*/  IMAD.WIDE R2, R0, 0x4, R2 ;  /* 0x0000000400027825 */ /* 0x002fe200078e0202 */
[----:B------:R-:W-:Y:S06]  /*0340*/  @P1 BRA `(.L_x_4) ;  /* 0x0000000000041947 */ /* 0x000fec0003800000 */
[----:B------:R1:W5:Y:S02]  /*0350*/  LDG.E R7, desc[UR4][R4.64] ;  /* 0x0000000404077981 */ /* 0x000364000c1e1900 */
.L_x_4:
[----:B------:R-:W-:Y:S05]  /*0360*/  BSYNC B0 ;  /* 0x0000000000007941 */ /* 0x000fea0003800000 */
.L_x_3:
[----:B------:R-:W-:Y:S05]  /*0370*/  @P1 EXIT ;  /* 0x000000000000194d */ /* 0x000fea0003800000 */
[----:B-----5:R-:W-:Y:S01]  /*0380*/  STG.E desc[UR4][R2.64], R7 ;  /* 0x0000000702007986 */ /* 0x020fe2000c101904 */
[----:B------:R-:W-:Y:S05]  /*0390*/  EXIT ;  /* 0x000000000000794d */ /* 0x000fea0003800000 */
.L_x_5:
[----:B------:R-:W-:-:S00]  /*03a0*/  BRA `(.L_x_5) ;  /* 0xfffffffc00fc7947 */ /* 0x000fc0000383ffff */
[----:B------:R-:W-:-:S00]  /*03b0*/  NOP ;  /* 0x0000000000007918 */ /* 0x000fc00000000000 */
        /* <DEDUP_REMOVED lines=12> */
.L_x_6:


//--------------------- .nv.global.init           --------------------------
	.section	.nv.global.init,"aw",@progbits
.nv.global.init:
	.type		assertFunc_0,@object
	.size		assertFunc_0,(assertMessage_0 - assertFunc_0)
assertFunc_0:
        /*0000*/ 	.byte	0x75, 0x6e, 0x6b, 0x6e, 0x6f, 0x77, 0x6e, 0x00
	.type		assertMessage_0,@object
	.size		assertMessage_0,(assertFile_0 - assertMessage_0)
assertMessage_0:
        /*0008*/ 	.byte	0x69, 0x6e, 0x64, 0x65, 0x78, 0x20, 0x6f, 0x75, 0x74, 0x20, 0x6f, 0x66, 0x20, 0x62, 0x6f, 0x75
        /*0018*/ 	.byte	0x6e, 0x64, 0x73, 0x3a, 0x20, 0x30, 0x20, 0x3c, 0x3d, 0x20, 0x74, 0x6d, 0x70, 0x34, 0x20, 0x3c
        /*0028*/ 	.byte	0x20, 0x34, 0x00
	.type		assertFile_0,@object
	.size		assertFile_0,(.L_1 - assertFile_0)
assertFile_0:
        /*002b*/ 	.byte	0x69, 0x6e, 0x64, 0x75, 0x63, 0x74, 0x6f, 0x72, 0x5f, 0x63, 0x61, 0x63, 0x68, 0x65, 0x2f, 0x79
        /*003b*/ 	.byte	0x73, 0x2f, 0x63, 0x79, 0x73, 0x6a, 0x33, 0x74, 0x72, 0x79, 0x6a, 0x33, 0x69, 0x78, 0x72, 0x34
        /*004b*/ 	.byte	0x73, 0x78, 0x7a, 0x7a, 0x67, 0x71, 0x72, 0x78, 0x6f, 0x79, 0x63, 0x69, 0x68, 0x36, 0x77, 0x69
        /*005b*/ 	.byte	0x73, 0x36, 0x76, 0x64, 0x34, 0x74, 0x61, 0x68, 0x73, 0x34, 0x64, 0x64, 0x33, 0x69, 0x71, 0x37
        /*006b*/ 	.byte	0x72, 0x7a, 0x79, 0x67, 0x6e, 0x72, 0x2e, 0x70, 0x79, 0x00
.L_1:


//--------------------- .nv.constant0.triton_poi_fused_embedding_4 --------------------------
	.section	.nv.constant0.triton_poi_fused_embedding_4,"a",@progbits
	.sectionflags	@""
	.align	4
.nv.constant0.triton_poi_fused_embedding_4:
	.zero		556


//--------------------- SYMBOLS --------------------------

	.type		__assertfail,@function
